//
// Generated by NVIDIA NVVM Compiler
//
// Compiler Build ID: CL-36424714
// Cuda compilation tools, release 13.0, V13.0.88
// Based on NVVM 20.0.0
//

.version 9.0
.target sm_100
.address_size 64

	// .globl	_Z11update_dvdtPdS_di

.visible .entry _Z11update_dvdtPdS_di(
	.param .u64 .ptr .align 1 _Z11update_dvdtPdS_di_param_0,
	.param .u64 .ptr .align 1 _Z11update_dvdtPdS_di_param_1,
	.param .f64 _Z11update_dvdtPdS_di_param_2,
	.param .u32 _Z11update_dvdtPdS_di_param_3
)
{
	.reg .pred 	%p<2>;
	.reg .b32 	%r<8>;
	.reg .b64 	%rd<8>;
	.reg .b64 	%fd<9>;

	ld.param.u64 	%rd1, [_Z11update_dvdtPdS_di_param_0];
	ld.param.u64 	%rd2, [_Z11update_dvdtPdS_di_param_1];
	ld.param.f64 	%fd1, [_Z11update_dvdtPdS_di_param_2];
	ld.param.u32 	%r2, [_Z11update_dvdtPdS_di_param_3];
	mov.u32 	%r3, %ctaid.x;
	mov.u32 	%r4, %ntid.x;
	mov.u32 	%r5, %tid.x;
	mad.lo.s32 	%r1, %r3, %r4, %r5;
	add.s32 	%r6, %r1, 1;
	add.s32 	%r7, %r2, -1;
	setp.ge.s32 	%p1, %r6, %r7;
	@%p1 bra 	$L__BB0_2;
	cvta.to.global.u64 	%rd3, %rd2;
	cvta.to.global.u64 	%rd4, %rd1;
	mul.wide.s32 	%rd5, %r1, 8;
	add.s64 	%rd6, %rd3, %rd5;
	ld.global.f64 	%fd2, [%rd6+16];
	ld.global.f64 	%fd3, [%rd6];
	add.f64 	%fd4, %fd2, %fd3;
	ld.global.f64 	%fd5, [%rd6+8];
	add.f64 	%fd6, %fd5, %fd5;
	sub.f64 	%fd7, %fd4, %fd6;
	mul.f64 	%fd8, %fd1, %fd7;
	add.s64 	%rd7, %rd4, %rd5;
	st.global.f64 	[%rd7+8], %fd8;
$L__BB0_2:
	ret;

}
	// .globl	_Z9update_vyPdS_dS_i
.visible .entry _Z9update_vyPdS_dS_i(
	.param .u64 .ptr .align 1 _Z9update_vyPdS_dS_i_param_0,
	.param .u64 .ptr .align 1 _Z9update_vyPdS_dS_i_param_1,
	.param .f64 _Z9update_vyPdS_dS_i_param_2,
	.param .u64 .ptr .align 1 _Z9update_vyPdS_dS_i_param_3,
	.param .u32 _Z9update_vyPdS_dS_i_param_4
)
{
	.reg .pred 	%p<2>;
	.reg .b32 	%r<7>;
	.reg .b64 	%rd<11>;
	.reg .b64 	%fd<7>;

	ld.param.u64 	%rd1, [_Z9update_vyPdS_dS_i_param_0];
	ld.param.u64 	%rd2, [_Z9update_vyPdS_dS_i_param_1];
	ld.param.f64 	%fd1, [_Z9update_vyPdS_dS_i_param_2];
	ld.param.u64 	%rd3, [_Z9update_vyPdS_dS_i_param_3];
	ld.param.u32 	%r2, [_Z9update_vyPdS_dS_i_param_4];
	mov.u32 	%r3, %ctaid.x;
	mov.u32 	%r4, %ntid.x;
	mov.u32 	%r5, %tid.x;
	mad.lo.s32 	%r1, %r3, %r4, %r5;
	add.s32 	%r6, %r2, -1;
	setp.ge.s32 	%p1, %r1, %r6;
	@%p1 bra 	$L__BB1_2;
	cvta.to.global.u64 	%rd4, %rd1;
	cvta.to.global.u64 	%rd5, %rd3;
	cvta.to.global.u64 	%rd6, %rd2;
	mul.wide.s32 	%rd7, %r1, 8;
	add.s64 	%rd8, %rd4, %rd7;
	ld.global.f64 	%fd2, [%rd8];
	add.s64 	%rd9, %rd5, %rd7;
	ld.global.f64 	%fd3, [%rd9];
	fma.rn.f64 	%fd4, %fd1, %fd3, %fd2;
	st.global.f64 	[%rd8], %fd4;
	add.s64 	%rd10, %rd6, %rd7;
	ld.global.f64 	%fd5, [%rd10];
	fma.rn.f64 	%fd6, %fd1, %fd4, %fd5;
	st.global.f64 	[%rd10], %fd6;
$L__BB1_2:
	ret;

}


// ===== COMPILED SASS (sm_100) =====

	.target	sm_100

	.elftype	@"ET_EXEC"


//--------------------- .note.nv.tkinfo           --------------------------
	.section	.note.nv.tkinfo,"",@"SHT_NOTE"
	.sectionflags	@"SHF_NOTE_NV_TKINFO"
	.tkinfo
        /*0018*/ 	.word	0x00000002
        /*0030*/ 	.string	""
        /*0030*/ 	.string	"ptxas"
        /*0030*/ 	.string	"Cuda compilation tools, release 13.0, V13.0.88"
        /*0030*/ 	.string	"Build cuda_13.0.r13.0/compiler.36424714_0"
        /*0030*/ 	.string	"-arch sm_100 -m 64 "



//--------------------- .note.nv.cuinfo           --------------------------
	.section	.note.nv.cuinfo,"",@"SHT_NOTE"
	.sectionflags	@"SHF_NOTE_NV_CUINFO"
        /*0018*/ 	.short	0x0002
        /*001a*/ 	.short	0x0064
        /*001c*/ 	.short	0x0082
	.zero		2


//--------------------- .nv.info                  --------------------------
	.section	.nv.info,"",@"SHT_CUDA_INFO"
	.align	4


	//----- nvinfo : EIATTR_REGCOUNT
	.align		4
        /*0000*/ 	.byte	0x04, 0x2f
        /*0002*/ 	.short	(.L_1 - .L_0)
	.align		4
.L_0:
        /*0004*/ 	.word	index@(_Z11update_dvdtPdS_di)
        /*0008*/ 	.word	0x00000010


	//----- nvinfo : EIATTR_FRAME_SIZE
	.align		4
.L_1:
        /*000c*/ 	.byte	0x04, 0x11
        /*000e*/ 	.short	(.L_3 - .L_2)
	.align		4
.L_2:
        /*0010*/ 	.word	index@(_Z11update_dvdtPdS_di)
        /*0014*/ 	.word	0x00000000


	//----- nvinfo : EIATTR_REGCOUNT
	.align		4
.L_3:
        /*0018*/ 	.byte	0x04, 0x2f
        /*001a*/ 	.short	(.L_5 - .L_4)
	.align		4
.L_4:
        /*001c*/ 	.word	index@(_Z9update_vyPdS_dS_i)
        /*0020*/ 	.word	0x00000010


	//----- nvinfo : EIATTR_FRAME_SIZE
	.align		4
.L_5:
        /*0024*/ 	.byte	0x04, 0x11
        /*0026*/ 	.short	(.L_7 - .L_6)
	.align		4
.L_6:
        /*0028*/ 	.word	index@(_Z9update_vyPdS_dS_i)
        /*002c*/ 	.word	0x00000000


	//----- nvinfo : EIATTR_MIN_STACK_SIZE
	.align		4
.L_7:
        /*0030*/ 	.byte	0x04, 0x12
        /*0032*/ 	.short	(.L_9 - .L_8)
	.align		4
.L_8:
        /*0034*/ 	.word	index@(_Z9update_vyPdS_dS_i)
        /*0038*/ 	.word	0x00000000


	//----- nvinfo : EIATTR_MIN_STACK_SIZE
	.align		4
.L_9:
        /*003c*/ 	.byte	0x04, 0x12
        /*003e*/ 	.short	(.L_11 - .L_10)
	.align		4
.L_10:
        /*0040*/ 	.word	index@(_Z11update_dvdtPdS_di)
        /*0044*/ 	.word	0x00000000
.L_11:


//--------------------- .nv.compat                --------------------------
	.section	.nv.compat,"",@"SHT_CUDA_COMPAT_INFO"
	.align	4
        /*0000*/ 	.byte	0x02, 0x09, 0x00, 0x00, 0x02, 0x02, 0x01, 0x00, 0x02, 0x05, 0x05, 0x00, 0x03, 0x07, 0x01, 0x01
        /*0010*/ 	.byte	0x02, 0x03, 0x00, 0x00, 0x02, 0x06, 0x01, 0x00, 0x04, 0x0b, 0x08, 0x00, 0x01, 0x00, 0x00, 0x00
        /*0020*/ 	.byte	0x00, 0x00, 0x00, 0x00


//--------------------- .nv.info._Z9update_vyPdS_dS_i --------------------------
	.section	.nv.info._Z9update_vyPdS_dS_i,"",@"SHT_CUDA_INFO"
	.sectionflags	@""
	.align	4


	//----- nvinfo : EIATTR_CUDA_API_VERSION
	.align		4
        /*0000*/ 	.byte	0x04, 0x37
        /*0002*/ 	.short	(.L_13 - .L_12)
.L_12:
        /*0004*/ 	.word	0x00000082


	//----- nvinfo : EIATTR_KPARAM_INFO
	.align		4
.L_13:
        /*0008*/ 	.byte	0x04, 0x17
        /*000a*/ 	.short	(.L_15 - .L_14)
.L_14:
        /*000c*/ 	.word	0x00000000
        /*0010*/ 	.short	0x0004
        /*0012*/ 	.short	0x0020
        /*0014*/ 	.byte	0x00, 0xf0, 0x11, 0x00


	//----- nvinfo : EIATTR_KPARAM_INFO
	.align		4
.L_15:
        /*0018*/ 	.byte	0x04, 0x17
        /*001a*/ 	.short	(.L_17 - .L_16)
.L_16:
        /*001c*/ 	.word	0x00000000
        /*0020*/ 	.short	0x0003
        /*0022*/ 	.short	0x0018
        /*0024*/ 	.byte	0x00, 0xf5, 0x21, 0x00


	//----- nvinfo : EIATTR_KPARAM_INFO
	.align		4
.L_17:
        /*0028*/ 	.byte	0x04, 0x17
        /*002a*/ 	.short	(.L_19 - .L_18)
.L_18:
        /*002c*/ 	.word	0x00000000
        /*0030*/ 	.short	0x0002
        /*0032*/ 	.short	0x0010
        /*0034*/ 	.byte	0x00, 0xf0, 0x21, 0x00


	//----- nvinfo : EIATTR_KPARAM_INFO
	.align		4
.L_19:
        /*0038*/ 	.byte	0x04, 0x17
        /*003a*/ 	.short	(.L_21 - .L_20)
.L_20:
        /*003c*/ 	.word	0x00000000
        /*0040*/ 	.short	0x0001
        /*0042*/ 	.short	0x0008
        /*0044*/ 	.byte	0x00, 0xf5, 0x21, 0x00


	//----- nvinfo : EIATTR_KPARAM_INFO
	.align		4
.L_21:
        /*0048*/ 	.byte	0x04, 0x17
        /*004a*/ 	.short	(.L_23 - .L_22)
.L_22:
        /*004c*/ 	.word	0x00000000
        /*0050*/ 	.short	0x0000
        /*0052*/ 	.short	0x0000
        /*0054*/ 	.byte	0x00, 0xf5, 0x21, 0x00


	//----- nvinfo : EIATTR_SPARSE_MMA_MASK
	.align		4
.L_23:
        /*0058*/ 	.byte	0x03, 0x50
        /*005a*/ 	.short	0x0000


	//----- nvinfo : EIATTR_MAXREG_COUNT
	.align		4
        /*005c*/ 	.byte	0x03, 0x1b
        /*005e*/ 	.short	0x00ff


	//----- nvinfo : EIATTR_MERCURY_ISA_VERSION
	.align		4
        /*0060*/ 	.byte	0x03, 0x5f
        /*0062*/ 	.short	0x0101


	//----- nvinfo : EIATTR_VRC_CTA_INIT_COUNT
	.align		4
        /*0064*/ 	.byte	0x02, 0x4a
	.zero		1
	.zero		1


	//----- nvinfo : EIATTR_EXIT_INSTR_OFFSETS
	.align		4
        /*0068*/ 	.byte	0x04, 0x1c
        /*006a*/ 	.short	(.L_25 - .L_24)


	//   ....[0]....
.L_24:
        /*006c*/ 	.word	0x00000080


	//   ....[1]....
        /*0070*/ 	.word	0x00000180


	//----- nvinfo : EIATTR_CBANK_PARAM_SIZE
	.align		4
.L_25:
        /*0074*/ 	.byte	0x03, 0x19
        /*0076*/ 	.short	0x0024


	//----- nvinfo : EIATTR_PARAM_CBANK
	.align		4
        /*0078*/ 	.byte	0x04, 0x0a
        /*007a*/ 	.short	(.L_27 - .L_26)
	.align		4
.L_26:
        /*007c*/ 	.word	index@(.nv.constant0._Z9update_vyPdS_dS_i)
        /*0080*/ 	.short	0x0380
        /*0082*/ 	.short	0x0024


	//----- nvinfo : EIATTR_SW_WAR
	.align		4
.L_27:
        /*0084*/ 	.byte	0x04, 0x36
        /*0086*/ 	.short	(.L_29 - .L_28)
.L_28:
        /*0088*/ 	.word	0x00000008
.L_29:


//--------------------- .nv.info._Z11update_dvdtPdS_di --------------------------
	.section	.nv.info._Z11update_dvdtPdS_di,"",@"SHT_CUDA_INFO"
	.sectionflags	@""
	.align	4


	//----- nvinfo : EIATTR_CUDA_API_VERSION
	.align		4
        /*0000*/ 	.byte	0x04, 0x37
        /*0002*/ 	.short	(.L_31 - .L_30)
.L_30:
        /*0004*/ 	.word	0x00000082


	//----- nvinfo : EIATTR_KPARAM_INFO
	.align		4
.L_31:
        /*0008*/ 	.byte	0x04, 0x17
        /*000a*/ 	.short	(.L_33 - .L_32)
.L_32:
        /*000c*/ 	.word	0x00000000
        /*0010*/ 	.short	0x0003
        /*0012*/ 	.short	0x0018
        /*0014*/ 	.byte	0x00, 0xf0, 0x11, 0x00


	//----- nvinfo : EIATTR_KPARAM_INFO
	.align		4
.L_33:
        /*0018*/ 	.byte	0x04, 0x17
        /*001a*/ 	.short	(.L_35 - .L_34)
.L_34:
        /*001c*/ 	.word	0x00000000
        /*0020*/ 	.short	0x0002
        /*0022*/ 	.short	0x0010
        /*0024*/ 	.byte	0x00, 0xf0, 0x21, 0x00


	//----- nvinfo : EIATTR_KPARAM_INFO
	.align		4
.L_35:
        /*0028*/ 	.byte	0x04, 0x17
        /*002a*/ 	.short	(.L_37 - .L_36)
.L_36:
        /*002c*/ 	.word	0x00000000
        /*0030*/ 	.short	0x0001
        /*0032*/ 	.short	0x0008
        /*0034*/ 	.byte	0x00, 0xf5, 0x21, 0x00


	//----- nvinfo : EIATTR_KPARAM_INFO
	.align		4
.L_37:
        /*0038*/ 	.byte	0x04, 0x17
        /*003a*/ 	.short	(.L_39 - .L_38)
.L_38:
        /*003c*/ 	.word	0x00000000
        /*0040*/ 	.short	0x0000
        /*0042*/ 	.short	0x0000
        /*0044*/ 	.byte	0x00, 0xf5, 0x21, 0x00


	//----- nvinfo : EIATTR_SPARSE_MMA_MASK
	.align		4
.L_39:
        /*0048*/ 	.byte	0x03, 0x50
        /*004a*/ 	.short	0x0000


	//----- nvinfo : EIATTR_MAXREG_COUNT
	.align		4
        /*004c*/ 	.byte	0x03, 0x1b
        /*004e*/ 	.short	0x00ff


	//----- nvinfo : EIATTR_MERCURY_ISA_VERSION
	.align		4
        /*0050*/ 	.byte	0x03, 0x5f
        /*0052*/ 	.short	0x0101


	//----- nvinfo : EIATTR_VRC_CTA_INIT_COUNT
	.align		4
        /*0054*/ 	.byte	0x02, 0x4a
	.zero		1
	.zero		1


	//----- nvinfo : EIATTR_EXIT_INSTR_OFFSETS
	.align		4
        /*0058*/ 	.byte	0x04, 0x1c
        /*005a*/ 	.short	(.L_41 - .L_40)


	//   ....[0]....
.L_40:
        /*005c*/ 	.word	0x00000090


	//   ....[1]....
        /*0060*/ 	.word	0x00000180


	//----- nvinfo : EIATTR_CBANK_PARAM_SIZE
	.align		4
.L_41:
        /*0064*/ 	.byte	0x03, 0x19
        /*0066*/ 	.short	0x001c


	//----- nvinfo : EIATTR_PARAM_CBANK
	.align		4
        /*0068*/ 	.byte	0x04, 0x0a
        /*006a*/ 	.short	(.L_43 - .L_42)
	.align		4
.L_42:
        /*006c*/ 	.word	index@(.nv.constant0._Z11update_dvdtPdS_di)
        /*0070*/ 	.short	0x0380
        /*0072*/ 	.short	0x001c


	//----- nvinfo : EIATTR_SW_WAR
	.align		4
.L_43:
        /*0074*/ 	.byte	0x04, 0x36
        /*0076*/ 	.short	(.L_45 - .L_44)
.L_44:
        /*0078*/ 	.word	0x00000008
.L_45:


//--------------------- .nv.callgraph             --------------------------
	.section	.nv.callgraph,"",@"SHT_CUDA_CALLGRAPH"
	.align	4
	.sectionentsize	8
	.align		4
        /*0000*/ 	.word	0x00000000
	.align		4
        /*0004*/ 	.word	0xffffffff
	.align		4
        /*0008*/ 	.word	0x00000000
	.align		4
        /*000c*/ 	.word	0xfffffffe
	.align		4
        /*0010*/ 	.word	0x00000000
	.align		4
        /*0014*/ 	.word	0xfffffffd
	.align		4
        /*0018*/ 	.word	0x00000000
	.align		4
        /*001c*/ 	.word	0xfffffffc


//--------------------- .text._Z9update_vyPdS_dS_i --------------------------
	.section	.text._Z9update_vyPdS_dS_i,"ax",@progbits
	.align	128
        .global         _Z9update_vyPdS_dS_i
        .type           _Z9update_vyPdS_dS_i,@function
        .size           _Z9update_vyPdS_dS_i,(.L_x_2 - _Z9update_vyPdS_dS_i)
        .other          _Z9update_vyPdS_dS_i,@"STO_CUDA_ENTRY STV_DEFAULT"
_Z9update_vyPdS_dS_i:
.text._Z9update_vyPdS_dS_i:
[----:B------:R-:W-:Y:S01]  /*0000*/  LDC R1, c[0x0][0x37c] ;  /* 0x0000df00ff017b82 */ /* 0x000fe20000000800 */
[----:B------:R-:W0:Y:S07]  /*0010*/  S2R R0, SR_TID.X ;  /* 0x0000000000007919 */ /* 0x000e2e0000002100 */
[----:B------:R-:W0:Y:S01]  /*0020*/  S2UR UR5, SR_CTAID.X ;  /* 0x00000000000579c3 */ /* 0x000e220000002500 */
[----:B------:R-:W1:Y:S07]  /*0030*/  LDCU UR4, c[0x0][0x3a0] ;  /* 0x00007400ff0477ac */ /* 0x000e6e0008000800 */
[----:B------:R-:W0:Y:S01]  /*0040*/  LDC R11, c[0x0][0x360] ;  /* 0x0000d800ff0b7b82 */ /* 0x000e220000000800 */
[----:B-1----:R-:W-:Y:S01]  /*0050*/  UIADD3 UR4, UPT, UPT, UR4, -0x1, URZ ;  /* 0xffffffff04047890 */ /* 0x002fe2000fffe0ff */
[----:B0-----:R-:W-:-:S05]  /*0060*/  IMAD R11, R11, UR5, R0 ;  /* 0x000000050b0b7c24 */ /* 0x001fca000f8e0200 */
[----:B------:R-:W-:-:S13]  /*0070*/  ISETP.GE.AND P0, PT, R11, UR4, PT ;  /* 0x000000040b007c0c */ /* 0x000fda000bf06270 */
[----:B------:R-:W-:Y:S05]  /*0080*/  @P0 EXIT ;  /* 0x000000000000094d */ /* 0x000fea0003800000 */
[----:B------:R-:W0:Y:S01]  /*0090*/  LDC.64 R6, c[0x0][0x398] ;  /* 0x0000e600ff067b82 */ /* 0x000e220000000a00 */
[----:B------:R-:W1:Y:S07]  /*00a0*/  LDCU.64 UR4, c[0x0][0x358] ;  /* 0x00006b00ff0477ac */ /* 0x000e6e0008000a00 */
[----:B------:R-:W2:Y:S08]  /*00b0*/  LDC.64 R2, c[0x0][0x380] ;  /* 0x0000e000ff027b82 */ /* 0x000eb00000000a00 */
[----:B------:R-:W3:Y:S01]  /*00c0*/  LDC.64 R12, c[0x0][0x390] ;  /* 0x0000e400ff0c7b82 */ /* 0x000ee20000000a00 */
[----:B0-----:R-:W-:-:S07]  /*00d0*/  IMAD.WIDE R6, R11, 0x8, R6 ;  /* 0x000000080b067825 */ /* 0x001fce00078e0206 */
[----:B------:R-:W0:Y:S01]  /*00e0*/  LDC.64 R8, c[0x0][0x388] ;  /* 0x0000e200ff087b82 */ /* 0x000e220000000a00 */
[----:B-1----:R-:W3:Y:S01]  /*00f0*/  LDG.E.64 R6, desc[UR4][R6.64] ;  /* 0x0000000406067981 */ /* 0x002ee2000c1e1b00 */
[----:B--2---:R-:W-:-:S05]  /*0100*/  IMAD.WIDE R2, R11, 0x8, R2 ;  /* 0x000000080b027825 */ /* 0x004fca00078e0202 */
[----:B------:R-:W3:Y:S01]  /*0110*/  LDG.E.64 R4, desc[UR4][R2.64] ;  /* 0x0000000402047981 */ /* 0x000ee2000c1e1b00 */
[----:B0-----:R-:W-:Y:S01]  /*0120*/  IMAD.WIDE R8, R11, 0x8, R8 ;  /* 0x000000080b087825 */ /* 0x001fe200078e0208 */
[----:B---3--:R-:W-:-:S07]  /*0130*/  DFMA R4, R6, R12, R4 ;  /* 0x0000000c0604722b */ /* 0x008fce0000000004 */
[----:B------:R-:W-:Y:S04]  /*0140*/  STG.E.64 desc[UR4][R2.64], R4 ;  /* 0x0000000402007986 */ /* 0x000fe8000c101b04 */
[----:B------:R-:W2:Y:S02]  /*0150*/  LDG.E.64 R10, desc[UR4][R8.64] ;  /* 0x00000004080a7981 */ /* 0x000ea4000c1e1b00 */
[----:B--2---:R-:W-:-:S07]  /*0160*/  DFMA R10, R4, R12, R10 ;  /* 0x0000000c040a722b */ /* 0x004fce000000000a */
[----:B------:R-:W-:Y:S01]  /*0170*/  STG.E.64 desc[UR4][R8.64], R10 ;  /* 0x0000000a08007986 */ /* 0x000fe2000c101b04 */
[----:B------:R-:W-:Y:S05]  /*0180*/  EXIT ;  /* 0x000000000000794d */ /* 0x000fea0003800000 */
.L_x_0:
[----:B------:R-:W-:-:S00]  /*0190*/  BRA `(.L_x_0) ;  /* 0xfffffffc00fc7947 */ /* 0x000fc0000383ffff */
[----:B------:R-:W-:-:S00]  /*01a0*/  NOP ;  /* 0x0000000000007918 */ /* 0x000fc00000000000 */
        /* <DEDUP_REMOVED lines=13> */
.L_x_2:


//--------------------- .text._Z11update_dvdtPdS_di --------------------------
	.section	.text._Z11update_dvdtPdS_di,"ax",@progbits
	.align	128
        .global         _Z11update_dvdtPdS_di
        .type           _Z11update_dvdtPdS_di,@function
        .size           _Z11update_dvdtPdS_di,(.L_x_3 - _Z11update_dvdtPdS_di)
        .other          _Z11update_dvdtPdS_di,@"STO_CUDA_ENTRY STV_DEFAULT"
_Z11update_dvdtPdS_di:
.text._Z11update_dvdtPdS_di:
[----:B------:R-:W-:Y:S01]  /*0000*/  LDC R1, c[0x0][0x37c] ;  /* 0x0000df00ff017b82 */ /* 0x000fe20000000800 */
[----:B------:R-:W0:Y:S07]  /*0010*/  S2R R0, SR_TID.X ;  /* 0x0000000000007919 */ /* 0x000e2e0000002100 */
[----:B------:R-:W0:Y:S01]  /*0020*/  S2UR UR5, SR_CTAID.X ;  /* 0x00000000000579c3 */ /* 0x000e220000002500 */
[----:B------:R-:W1:Y:S07]  /*0030*/  LDCU UR4, c[0x0][0x398] ;  /* 0x00007300ff0477ac */ /* 0x000e6e0008000800 */
[----:B------:R-:W0:Y:S01]  /*0040*/  LDC R13, c[0x0][0x360] ;  /* 0x0000d800ff0d7b82 */ /* 0x000e220000000800 */
[----:B-1----:R-:W-:Y:S01]  /*0050*/  UIADD3 UR4, UPT, UPT, UR4, -0x1, URZ ;  /* 0xffffffff04047890 */ /* 0x002fe2000fffe0ff */
[----:B0-----:R-:W-:-:S05]  /*0060*/  IMAD R13, R13, UR5, R0 ;  /* 0x000000050d0d7c24 */ /* 0x001fca000f8e0200 */
[----:B------:R-:W-:-:S04]  /*0070*/  IADD3 R0, PT, PT, R13, 0x1, RZ ;  /* 0x000000010d007810 */ /* 0x000fc80007ffe0ff */
[----:B------:R-:W-:-:S13]  /*0080*/  ISETP.GE.AND P0, PT, R0, UR4, PT ;  /* 0x0000000400007c0c */ /* 0x000fda000bf06270 */
[----:B------:R-:W-:Y:S05]  /*0090*/  @P0 EXIT ;  /* 0x000000000000094d */ /* 0x000fea0003800000 */
[----:B------:R-:W0:Y:S01]  /*00a0*/  LDC.64 R2, c[0x0][0x388] ;  /* 0x0000e200ff027b82 */ /* 0x000e220000000a00 */
[----:B------:R-:W1:Y:S01]  /*00b0*/  LDCU.64 UR4, c[0x0][0x358] ;  /* 0x00006b00ff0477ac */ /* 0x000e620008000a00 */
[----:B------:R-:W2:Y:S06]  /*00c0*/  LDCU.64 UR6, c[0x0][0x390] ;  /* 0x00007200ff0677ac */ /* 0x000eac0008000a00 */
[----:B------:R-:W3:Y:S01]  /*00d0*/  LDC.64 R10, c[0x0][0x380] ;  /* 0x0000e000ff0a7b82 */ /* 0x000ee20000000a00 */
[----:B0-----:R-:W-:-:S05]  /*00e0*/  IMAD.WIDE R2, R13, 0x8, R2 ;  /* 0x000000080d027825 */ /* 0x001fca00078e0202 */
[----:B-1----:R-:W4:Y:S04]  /*00f0*/  LDG.E.64 R4, desc[UR4][R2.64+0x10] ;  /* 0x0000100402047981 */ /* 0x002f28000c1e1b00 */
[----:B------:R-:W4:Y:S04]  /*0100*/  LDG.E.64 R6, desc[UR4][R2.64] ;  /* 0x0000000402067981 */ /* 0x000f28000c1e1b00 */
[----:B------:R-:W5:Y:S01]  /*0110*/  LDG.E.64 R8, desc[UR4][R2.64+0x8] ;  /* 0x0000080402087981 */ /* 0x000f62000c1e1b00 */
[----:B----4-:R-:W-:Y:S01]  /*0120*/  DADD R4, R4, R6 ;  /* 0x0000000004047229 */ /* 0x010fe20000000006 */
[----:B---3--:R-:W-:Y:S01]  /*0130*/  IMAD.WIDE R6, R13, 0x8, R10 ;  /* 0x000000080d067825 */ /* 0x008fe200078e020a */
[----:B-----5:R-:W-:-:S08]  /*0140*/  DADD R8, R8, R8 ;  /* 0x0000000008087229 */ /* 0x020fd00000000008 */
[----:B------:R-:W-:-:S08]  /*0150*/  DADD R4, R4, -R8 ;  /* 0x0000000004047229 */ /* 0x000fd00000000808 */
[----:B--2---:R-:W-:-:S07]  /*0160*/  DMUL R4, R4, UR6 ;  /* 0x0000000604047c28 */ /* 0x004fce0008000000 */
[----:B------:R-:W-:Y:S01]  /*0170*/  STG.E.64 desc[UR4][R6.64+0x8], R4 ;  /* 0x0000080406007986 */ /* 0x000fe2000c101b04 */
[----:B------:R-:W-:Y:S05]  /*0180*/  EXIT ;  /* 0x000000000000794d */ /* 0x000fea0003800000 */
.L_x_1:
        /* <DEDUP_REMOVED lines=15> */
.L_x_3:


//--------------------- .nv.shared.reserved.0     --------------------------
	.section	.nv.shared.reserved.0,"aw",@nobits
	.weak		__nv_reservedSMEM_offset_0_alias
	.size		__nv_reservedSMEM_offset_0_alias, 0, 64
	.other		__nv_reservedSMEM_offset_0_alias,@"STO_CUDA_RESERVED_SHARED STV_DEFAULT"
__nv_reservedSMEM_offset_0_alias:
	.zero		0
	.zero		64


//--------------------- .nv.constant0._Z9update_vyPdS_dS_i --------------------------
	.section	.nv.constant0._Z9update_vyPdS_dS_i,"a",@progbits
	.sectionflags	@""
	.align	4
.nv.constant0._Z9update_vyPdS_dS_i:
	.zero		932


//--------------------- .nv.constant0._Z11update_dvdtPdS_di --------------------------
	.section	.nv.constant0._Z11update_dvdtPdS_di,"a",@progbits
	.sectionflags	@""
	.align	4
.nv.constant0._Z11update_dvdtPdS_di:
	.zero		924


//--------------------- SYMBOLS --------------------------

	.type		.nv.reservedSmem.offset0,@object
	.size		.nv.reservedSmem.offset0,0x4
